//
// Generated by NVIDIA NVVM Compiler
//
// Compiler Build ID: CL-36424714
// Cuda compilation tools, release 13.0, V13.0.88
// Based on NVVM 20.0.0
//

.version 9.0
.target sm_100
.address_size 64

	// .globl	_Z3addPiS_S_

.visible .entry _Z3addPiS_S_(
	.param .u64 .ptr .align 1 _Z3addPiS_S__param_0,
	.param .u64 .ptr .align 1 _Z3addPiS_S__param_1,
	.param .u64 .ptr .align 1 _Z3addPiS_S__param_2
)
{
	.reg .pred 	%p<2>;
	.reg .b32 	%r<8>;
	.reg .b64 	%rd<11>;

	ld.param.u64 	%rd1, [_Z3addPiS_S__param_0];
	ld.param.u64 	%rd2, [_Z3addPiS_S__param_1];
	ld.param.u64 	%rd3, [_Z3addPiS_S__param_2];
	mov.u32 	%r2, %ctaid.x;
	mov.u32 	%r3, %ntid.x;
	mov.u32 	%r4, %tid.x;
	mad.lo.s32 	%r1, %r2, %r3, %r4;
	setp.gt.s32 	%p1, %r1, 128;
	@%p1 bra 	$L__BB0_2;
	cvta.to.global.u64 	%rd4, %rd1;
	cvta.to.global.u64 	%rd5, %rd2;
	cvta.to.global.u64 	%rd6, %rd3;
	mul.wide.s32 	%rd7, %r1, 4;
	add.s64 	%rd8, %rd4, %rd7;
	ld.global.u32 	%r5, [%rd8];
	add.s64 	%rd9, %rd5, %rd7;
	ld.global.u32 	%r6, [%rd9];
	add.s32 	%r7, %r6, %r5;
	add.s64 	%rd10, %rd6, %rd7;
	st.global.u32 	[%rd10], %r7;
$L__BB0_2:
	ret;

}


// ===== COMPILED SASS (sm_100) =====

	.target	sm_100

	.elftype	@"ET_EXEC"


//--------------------- .note.nv.tkinfo           --------------------------
	.section	.note.nv.tkinfo,"",@"SHT_NOTE"
	.sectionflags	@"SHF_NOTE_NV_TKINFO"
	.tkinfo
        /*0018*/ 	.word	0x00000002
        /*0030*/ 	.string	""
        /*0030*/ 	.string	"ptxas"
        /*0030*/ 	.string	"Cuda compilation tools, release 13.0, V13.0.88"
        /*0030*/ 	.string	"Build cuda_13.0.r13.0/compiler.36424714_0"
        /*0030*/ 	.string	"-arch sm_100 -m 64 "



//--------------------- .note.nv.cuinfo           --------------------------
	.section	.note.nv.cuinfo,"",@"SHT_NOTE"
	.sectionflags	@"SHF_NOTE_NV_CUINFO"
        /*0018*/ 	.short	0x0002
        /*001a*/ 	.short	0x0064
        /*001c*/ 	.short	0x0082
	.zero		2


//--------------------- .nv.info                  --------------------------
	.section	.nv.info,"",@"SHT_CUDA_INFO"
	.align	4


	//----- nvinfo : EIATTR_REGCOUNT
	.align		4
        /*0000*/ 	.byte	0x04, 0x2f
        /*0002*/ 	.short	(.L_1 - .L_0)
	.align		4
.L_0:
        /*0004*/ 	.word	index@(_Z3addPiS_S_)
        /*0008*/ 	.word	0x0000000c


	//----- nvinfo : EIATTR_FRAME_SIZE
	.align		4
.L_1:
        /*000c*/ 	.byte	0x04, 0x11
        /*000e*/ 	.short	(.L_3 - .L_2)
	.align		4
.L_2:
        /*0010*/ 	.word	index@(_Z3addPiS_S_)
        /*0014*/ 	.word	0x00000000


	//----- nvinfo : EIATTR_MIN_STACK_SIZE
	.align		4
.L_3:
        /*0018*/ 	.byte	0x04, 0x12
        /*001a*/ 	.short	(.L_5 - .L_4)
	.align		4
.L_4:
        /*001c*/ 	.word	index@(_Z3addPiS_S_)
        /*0020*/ 	.word	0x00000000
.L_5:


//--------------------- .nv.compat                --------------------------
	.section	.nv.compat,"",@"SHT_CUDA_COMPAT_INFO"
	.align	4
        /*0000*/ 	.byte	0x02, 0x09, 0x00, 0x00, 0x02, 0x02, 0x01, 0x00, 0x02, 0x05, 0x05, 0x00, 0x03, 0x07, 0x01, 0x01
        /*0010*/ 	.byte	0x02, 0x03, 0x00, 0x00, 0x02, 0x06, 0x01, 0x00, 0x04, 0x0b, 0x08, 0x00, 0x09, 0x00, 0x00, 0x00
        /*0020*/ 	.byte	0x00, 0x00, 0x00, 0x00


//--------------------- .nv.info._Z3addPiS_S_     --------------------------
	.section	.nv.info._Z3addPiS_S_,"",@"SHT_CUDA_INFO"
	.sectionflags	@""
	.align	4


	//----- nvinfo : EIATTR_CUDA_API_VERSION
	.align		4
        /*0000*/ 	.byte	0x04, 0x37
        /*0002*/ 	.short	(.L_7 - .L_6)
.L_6:
        /*0004*/ 	.word	0x00000082


	//----- nvinfo : EIATTR_KPARAM_INFO
	.align		4
.L_7:
        /*0008*/ 	.byte	0x04, 0x17
        /*000a*/ 	.short	(.L_9 - .L_8)
.L_8:
        /*000c*/ 	.word	0x00000000
        /*0010*/ 	.short	0x0002
        /*0012*/ 	.short	0x0010
        /*0014*/ 	.byte	0x00, 0xf5, 0x21, 0x00


	//----- nvinfo : EIATTR_KPARAM_INFO
	.align		4
.L_9:
        /*0018*/ 	.byte	0x04, 0x17
        /*001a*/ 	.short	(.L_11 - .L_10)
.L_10:
        /*001c*/ 	.word	0x00000000
        /*0020*/ 	.short	0x0001
        /*0022*/ 	.short	0x0008
        /*0024*/ 	.byte	0x00, 0xf5, 0x21, 0x00


	//----- nvinfo : EIATTR_KPARAM_INFO
	.align		4
.L_11:
        /*0028*/ 	.byte	0x04, 0x17
        /*002a*/ 	.short	(.L_13 - .L_12)
.L_12:
        /*002c*/ 	.word	0x00000000
        /*0030*/ 	.short	0x0000
        /*0032*/ 	.short	0x0000
        /*0034*/ 	.byte	0x00, 0xf5, 0x21, 0x00


	//----- nvinfo : EIATTR_SPARSE_MMA_MASK
	.align		4
.L_13:
        /*0038*/ 	.byte	0x03, 0x50
        /*003a*/ 	.short	0x0000


	//----- nvinfo : EIATTR_MAXREG_COUNT
	.align		4
        /*003c*/ 	.byte	0x03, 0x1b
        /*003e*/ 	.short	0x00ff


	//----- nvinfo : EIATTR_MERCURY_ISA_VERSION
	.align		4
        /*0040*/ 	.byte	0x03, 0x5f
        /*0042*/ 	.short	0x0101


	//----- nvinfo : EIATTR_VRC_CTA_INIT_COUNT
	.align		4
        /*0044*/ 	.byte	0x02, 0x4a
	.zero		1
	.zero		1


	//----- nvinfo : EIATTR_EXIT_INSTR_OFFSETS
	.align		4
        /*0048*/ 	.byte	0x04, 0x1c
        /*004a*/ 	.short	(.L_15 - .L_14)


	//   ....[0]....
.L_14:
        /*004c*/ 	.word	0x00000060


	//   ....[1]....
        /*0050*/ 	.word	0x00000120


	//----- nvinfo : EIATTR_CBANK_PARAM_SIZE
	.align		4
.L_15:
        /*0054*/ 	.byte	0x03, 0x19
        /*0056*/ 	.short	0x0018


	//----- nvinfo : EIATTR_PARAM_CBANK
	.align		4
        /*0058*/ 	.byte	0x04, 0x0a
        /*005a*/ 	.short	(.L_17 - .L_16)
	.align		4
.L_16:
        /*005c*/ 	.word	index@(.nv.constant0._Z3addPiS_S_)
        /*0060*/ 	.short	0x0380
        /*0062*/ 	.short	0x0018


	//----- nvinfo : EIATTR_SW_WAR
	.align		4
.L_17:
        /*0064*/ 	.byte	0x04, 0x36
        /*0066*/ 	.short	(.L_19 - .L_18)
.L_18:
        /*0068*/ 	.word	0x00000008
.L_19:


//--------------------- .nv.callgraph             --------------------------
	.section	.nv.callgraph,"",@"SHT_CUDA_CALLGRAPH"
	.align	4
	.sectionentsize	8
	.align		4
        /*0000*/ 	.word	0x00000000
	.align		4
        /*0004*/ 	.word	0xffffffff
	.align		4
        /*0008*/ 	.word	0x00000000
	.align		4
        /*000c*/ 	.word	0xfffffffe
	.align		4
        /*0010*/ 	.word	0x00000000
	.align		4
        /*0014*/ 	.word	0xfffffffd
	.align		4
        /*0018*/ 	.word	0x00000000
	.align		4
        /*001c*/ 	.word	0xfffffffc


//--------------------- .text._Z3addPiS_S_        --------------------------
	.section	.text._Z3addPiS_S_,"ax",@progbits
	.align	128
        .global         _Z3addPiS_S_
        .type           _Z3addPiS_S_,@function
        .size           _Z3addPiS_S_,(.L_x_1 - _Z3addPiS_S_)
        .other          _Z3addPiS_S_,@"STO_CUDA_ENTRY STV_DEFAULT"
_Z3addPiS_S_:
.text._Z3addPiS_S_:
[----:B------:R-:W-:Y:S01]  /*0000*/  LDC R1, c[0x0][0x37c] ;  /* 0x0000df00ff017b82 */ /* 0x000fe20000000800 */
[----:B------:R-:W0:Y:S07]  /*0010*/  S2R R0, SR_TID.X ;  /* 0x0000000000007919 */ /* 0x000e2e0000002100 */
[----:B------:R-:W0:Y:S08]  /*0020*/  S2UR UR4, SR_CTAID.X ;  /* 0x00000000000479c3 */ /* 0x000e300000002500 */
[----:B------:R-:W0:Y:S02]  /*0030*/  LDC R9, c[0x0][0x360] ;  /* 0x0000d800ff097b82 */ /* 0x000e240000000800 */
[----:B0-----:R-:W-:-:S05]  /*0040*/  IMAD R9, R9, UR4, R0 ;  /* 0x0000000409097c24 */ /* 0x001fca000f8e0200 */
[----:B------:R-:W-:-:S13]  /*0050*/  ISETP.GT.AND P0, PT, R9, 0x80, PT ;  /* 0x000000800900780c */ /* 0x000fda0003f04270 */
[----:B------:R-:W-:Y:S05]  /*0060*/  @P0 EXIT ;  /* 0x000000000000094d */ /* 0x000fea0003800000 */
[----:B------:R-:W0:Y:S01]  /*0070*/  LDC.64 R2, c[0x0][0x380] ;  /* 0x0000e000ff027b82 */ /* 0x000e220000000a00 */
[----:B------:R-:W1:Y:S07]  /*0080*/  LDCU.64 UR4, c[0x0][0x358] ;  /* 0x00006b00ff0477ac */ /* 0x000e6e0008000a00 */
[----:B------:R-:W2:Y:S08]  /*0090*/  LDC.64 R4, c[0x0][0x388] ;  /* 0x0000e200ff047b82 */ /* 0x000eb00000000a00 */
[----:B------:R-:W3:Y:S01]  /*00a0*/  LDC.64 R6, c[0x0][0x390] ;  /* 0x0000e400ff067b82 */ /* 0x000ee20000000a00 */
[----:B0-----:R-:W-:-:S06]  /*00b0*/  IMAD.WIDE R2, R9, 0x4, R2 ;  /* 0x0000000409027825 */ /* 0x001fcc00078e0202 */
[----:B-1----:R-:W4:Y:S01]  /*00c0*/  LDG.E R2, desc[UR4][R2.64] ;  /* 0x0000000402027981 */ /* 0x002f22000c1e1900 */
[----:B--2---:R-:W-:-:S06]  /*00d0*/  IMAD.WIDE R4, R9, 0x4, R4 ;  /* 0x0000000409047825 */ /* 0x004fcc00078e0204 */
[----:B------:R-:W4:Y:S01]  /*00e0*/  LDG.E R5, desc[UR4][R4.64] ;  /* 0x0000000404057981 */ /* 0x000f22000c1e1900 */
[----:B---3--:R-:W-:Y:S01]  /*00f0*/  IMAD.WIDE R6, R9, 0x4, R6 ;  /* 0x0000000409067825 */ /* 0x008fe200078e0206 */
[----:B----4-:R-:W-:-:S05]  /*0100*/  IADD3 R9, PT, PT, R2, R5, RZ ;  /* 0x0000000502097210 */ /* 0x010fca0007ffe0ff */
[----:B------:R-:W-:Y:S01]  /*0110*/  STG.E desc[UR4][R6.64], R9 ;  /* 0x0000000906007986 */ /* 0x000fe2000c101904 */
[----:B------:R-:W-:Y:S05]  /*0120*/  EXIT ;  /* 0x000000000000794d */ /* 0x000fea0003800000 */
.L_x_0:
[----:B------:R-:W-:-:S00]  /*0130*/  BRA `(.L_x_0) ;  /* 0xfffffffc00fc7947 */ /* 0x000fc0000383ffff */
[----:B------:R-:W-:-:S00]  /*0140*/  NOP ;  /* 0x0000000000007918 */ /* 0x000fc00000000000 */
        /* <DEDUP_REMOVED lines=11> */
.L_x_1:


//--------------------- .nv.shared.reserved.0     --------------------------
	.section	.nv.shared.reserved.0,"aw",@nobits
	.weak		__nv_reservedSMEM_offset_0_alias
	.size		__nv_reservedSMEM_offset_0_alias, 0, 64
	.other		__nv_reservedSMEM_offset_0_alias,@"STO_CUDA_RESERVED_SHARED STV_DEFAULT"
__nv_reservedSMEM_offset_0_alias:
	.zero		0
	.zero		64


//--------------------- .nv.constant0._Z3addPiS_S_ --------------------------
	.section	.nv.constant0._Z3addPiS_S_,"a",@progbits
	.sectionflags	@""
	.align	4
.nv.constant0._Z3addPiS_S_:
	.zero		920


//--------------------- SYMBOLS --------------------------

	.type		.nv.reservedSmem.offset0,@object
	.size		.nv.reservedSmem.offset0,0x4
